//
// Generated by NVIDIA NVVM Compiler
//
// Compiler Build ID: CL-36424714
// Cuda compilation tools, release 13.0, V13.0.88
// Based on NVVM 20.0.0
//

.version 9.0
.target sm_100
.address_size 64

	// .globl	_Z13vecAdd_kernelPfS_S_f

.visible .entry _Z13vecAdd_kernelPfS_S_f(
	.param .u64 .ptr .align 1 _Z13vecAdd_kernelPfS_S_f_param_0,
	.param .u64 .ptr .align 1 _Z13vecAdd_kernelPfS_S_f_param_1,
	.param .u64 .ptr .align 1 _Z13vecAdd_kernelPfS_S_f_param_2,
	.param .f32 _Z13vecAdd_kernelPfS_S_f_param_3
)
{
	.reg .pred 	%p<2>;
	.reg .b32 	%r<5>;
	.reg .b32 	%f<6>;
	.reg .b64 	%rd<11>;

	ld.param.u64 	%rd1, [_Z13vecAdd_kernelPfS_S_f_param_0];
	ld.param.u64 	%rd2, [_Z13vecAdd_kernelPfS_S_f_param_1];
	ld.param.u64 	%rd3, [_Z13vecAdd_kernelPfS_S_f_param_2];
	ld.param.f32 	%f1, [_Z13vecAdd_kernelPfS_S_f_param_3];
	mov.u32 	%r2, %ntid.x;
	mov.u32 	%r3, %ctaid.x;
	mov.u32 	%r4, %tid.x;
	mad.lo.s32 	%r1, %r2, %r3, %r4;
	cvt.rn.f32.u32 	%f2, %r1;
	setp.leu.f32 	%p1, %f1, %f2;
	@%p1 bra 	$L__BB0_2;
	cvta.to.global.u64 	%rd4, %rd1;
	cvta.to.global.u64 	%rd5, %rd2;
	cvta.to.global.u64 	%rd6, %rd3;
	mul.wide.u32 	%rd7, %r1, 4;
	add.s64 	%rd8, %rd4, %rd7;
	ld.global.f32 	%f3, [%rd8];
	add.s64 	%rd9, %rd5, %rd7;
	ld.global.f32 	%f4, [%rd9];
	add.f32 	%f5, %f3, %f4;
	add.s64 	%rd10, %rd6, %rd7;
	st.global.f32 	[%rd10], %f5;
$L__BB0_2:
	ret;

}


// ===== COMPILED SASS (sm_100) =====

	.target	sm_100

	.elftype	@"ET_EXEC"


//--------------------- .note.nv.tkinfo           --------------------------
	.section	.note.nv.tkinfo,"",@"SHT_NOTE"
	.sectionflags	@"SHF_NOTE_NV_TKINFO"
	.tkinfo
        /*0018*/ 	.word	0x00000002
        /*0030*/ 	.string	""
        /*0030*/ 	.string	"ptxas"
        /*0030*/ 	.string	"Cuda compilation tools, release 13.0, V13.0.88"
        /*0030*/ 	.string	"Build cuda_13.0.r13.0/compiler.36424714_0"
        /*0030*/ 	.string	"-arch sm_100 -m 64 "



//--------------------- .note.nv.cuinfo           --------------------------
	.section	.note.nv.cuinfo,"",@"SHT_NOTE"
	.sectionflags	@"SHF_NOTE_NV_CUINFO"
        /*0018*/ 	.short	0x0002
        /*001a*/ 	.short	0x0064
        /*001c*/ 	.short	0x0082
	.zero		2


//--------------------- .nv.info                  --------------------------
	.section	.nv.info,"",@"SHT_CUDA_INFO"
	.align	4


	//----- nvinfo : EIATTR_REGCOUNT
	.align		4
        /*0000*/ 	.byte	0x04, 0x2f
        /*0002*/ 	.short	(.L_1 - .L_0)
	.align		4
.L_0:
        /*0004*/ 	.word	index@(_Z13vecAdd_kernelPfS_S_f)
        /*0008*/ 	.word	0x0000000c


	//----- nvinfo : EIATTR_FRAME_SIZE
	.align		4
.L_1:
        /*000c*/ 	.byte	0x04, 0x11
        /*000e*/ 	.short	(.L_3 - .L_2)
	.align		4
.L_2:
        /*0010*/ 	.word	index@(_Z13vecAdd_kernelPfS_S_f)
        /*0014*/ 	.word	0x00000000


	//----- nvinfo : EIATTR_MIN_STACK_SIZE
	.align		4
.L_3:
        /*0018*/ 	.byte	0x04, 0x12
        /*001a*/ 	.short	(.L_5 - .L_4)
	.align		4
.L_4:
        /*001c*/ 	.word	index@(_Z13vecAdd_kernelPfS_S_f)
        /*0020*/ 	.word	0x00000000
.L_5:


//--------------------- .nv.compat                --------------------------
	.section	.nv.compat,"",@"SHT_CUDA_COMPAT_INFO"
	.align	4
        /*0000*/ 	.byte	0x02, 0x09, 0x00, 0x00, 0x02, 0x02, 0x01, 0x00, 0x02, 0x05, 0x05, 0x00, 0x03, 0x07, 0x01, 0x01
        /*0010*/ 	.byte	0x02, 0x03, 0x00, 0x00, 0x02, 0x06, 0x01, 0x00, 0x04, 0x0b, 0x08, 0x00, 0x09, 0x00, 0x00, 0x00
        /*0020*/ 	.byte	0x00, 0x00, 0x00, 0x00


//--------------------- .nv.info._Z13vecAdd_kernelPfS_S_f --------------------------
	.section	.nv.info._Z13vecAdd_kernelPfS_S_f,"",@"SHT_CUDA_INFO"
	.sectionflags	@""
	.align	4


	//----- nvinfo : EIATTR_CUDA_API_VERSION
	.align		4
        /*0000*/ 	.byte	0x04, 0x37
        /*0002*/ 	.short	(.L_7 - .L_6)
.L_6:
        /*0004*/ 	.word	0x00000082


	//----- nvinfo : EIATTR_KPARAM_INFO
	.align		4
.L_7:
        /*0008*/ 	.byte	0x04, 0x17
        /*000a*/ 	.short	(.L_9 - .L_8)
.L_8:
        /*000c*/ 	.word	0x00000000
        /*0010*/ 	.short	0x0003
        /*0012*/ 	.short	0x0018
        /*0014*/ 	.byte	0x00, 0xf0, 0x11, 0x00


	//----- nvinfo : EIATTR_KPARAM_INFO
	.align		4
.L_9:
        /*0018*/ 	.byte	0x04, 0x17
        /*001a*/ 	.short	(.L_11 - .L_10)
.L_10:
        /*001c*/ 	.word	0x00000000
        /*0020*/ 	.short	0x0002
        /*0022*/ 	.short	0x0010
        /*0024*/ 	.byte	0x00, 0xf5, 0x21, 0x00


	//----- nvinfo : EIATTR_KPARAM_INFO
	.align		4
.L_11:
        /*0028*/ 	.byte	0x04, 0x17
        /*002a*/ 	.short	(.L_13 - .L_12)
.L_12:
        /*002c*/ 	.word	0x00000000
        /*0030*/ 	.short	0x0001
        /*0032*/ 	.short	0x0008
        /*0034*/ 	.byte	0x00, 0xf5, 0x21, 0x00


	//----- nvinfo : EIATTR_KPARAM_INFO
	.align		4
.L_13:
        /*0038*/ 	.byte	0x04, 0x17
        /*003a*/ 	.short	(.L_15 - .L_14)
.L_14:
        /*003c*/ 	.word	0x00000000
        /*0040*/ 	.short	0x0000
        /*0042*/ 	.short	0x0000
        /*0044*/ 	.byte	0x00, 0xf5, 0x21, 0x00


	//----- nvinfo : EIATTR_SPARSE_MMA_MASK
	.align		4
.L_15:
        /*0048*/ 	.byte	0x03, 0x50
        /*004a*/ 	.short	0x0000


	//----- nvinfo : EIATTR_MAXREG_COUNT
	.align		4
        /*004c*/ 	.byte	0x03, 0x1b
        /*004e*/ 	.short	0x00ff


	//----- nvinfo : EIATTR_MERCURY_ISA_VERSION
	.align		4
        /*0050*/ 	.byte	0x03, 0x5f
        /*0052*/ 	.short	0x0101


	//----- nvinfo : EIATTR_VRC_CTA_INIT_COUNT
	.align		4
        /*0054*/ 	.byte	0x02, 0x4a
	.zero		1
	.zero		1


	//----- nvinfo : EIATTR_EXIT_INSTR_OFFSETS
	.align		4
        /*0058*/ 	.byte	0x04, 0x1c
        /*005a*/ 	.short	(.L_17 - .L_16)


	//   ....[0]....
.L_16:
        /*005c*/ 	.word	0x00000080


	//   ....[1]....
        /*0060*/ 	.word	0x00000140


	//----- nvinfo : EIATTR_CBANK_PARAM_SIZE
	.align		4
.L_17:
        /*0064*/ 	.byte	0x03, 0x19
        /*0066*/ 	.short	0x001c


	//----- nvinfo : EIATTR_PARAM_CBANK
	.align		4
        /*0068*/ 	.byte	0x04, 0x0a
        /*006a*/ 	.short	(.L_19 - .L_18)
	.align		4
.L_18:
        /*006c*/ 	.word	index@(.nv.constant0._Z13vecAdd_kernelPfS_S_f)
        /*0070*/ 	.short	0x0380
        /*0072*/ 	.short	0x001c


	//----- nvinfo : EIATTR_SW_WAR
	.align		4
.L_19:
        /*0074*/ 	.byte	0x04, 0x36
        /*0076*/ 	.short	(.L_21 - .L_20)
.L_20:
        /*0078*/ 	.word	0x00000008
.L_21:


//--------------------- .nv.callgraph             --------------------------
	.section	.nv.callgraph,"",@"SHT_CUDA_CALLGRAPH"
	.align	4
	.sectionentsize	8
	.align		4
        /*0000*/ 	.word	0x00000000
	.align		4
        /*0004*/ 	.word	0xffffffff
	.align		4
        /*0008*/ 	.word	0x00000000
	.align		4
        /*000c*/ 	.word	0xfffffffe
	.align		4
        /*0010*/ 	.word	0x00000000
	.align		4
        /*0014*/ 	.word	0xfffffffd
	.align		4
        /*0018*/ 	.word	0x00000000
	.align		4
        /*001c*/ 	.word	0xfffffffc


//--------------------- .text._Z13vecAdd_kernelPfS_S_f --------------------------
	.section	.text._Z13vecAdd_kernelPfS_S_f,"ax",@progbits
	.align	128
        .global         _Z13vecAdd_kernelPfS_S_f
        .type           _Z13vecAdd_kernelPfS_S_f,@function
        .size           _Z13vecAdd_kernelPfS_S_f,(.L_x_1 - _Z13vecAdd_kernelPfS_S_f)
        .other          _Z13vecAdd_kernelPfS_S_f,@"STO_CUDA_ENTRY STV_DEFAULT"
_Z13vecAdd_kernelPfS_S_f:
.text._Z13vecAdd_kernelPfS_S_f:
[----:B------:R-:W-:Y:S01]  /*0000*/  LDC R1, c[0x0][0x37c] ;  /* 0x0000df00ff017b82 */ /* 0x000fe20000000800 */
[----:B------:R-:W0:Y:S01]  /*0010*/  S2R R9, SR_CTAID.X ;  /* 0x0000000000097919 */ /* 0x000e220000002500 */
[----:B------:R-:W0:Y:S01]  /*0020*/  LDCU UR4, c[0x0][0x360] ;  /* 0x00006c00ff0477ac */ /* 0x000e220008000800 */
[----:B------:R-:W0:Y:S01]  /*0030*/  S2R R0, SR_TID.X ;  /* 0x0000000000007919 */ /* 0x000e220000002100 */
[----:B------:R-:W1:Y:S01]  /*0040*/  LDCU UR5, c[0x0][0x398] ;  /* 0x00007300ff0577ac */ /* 0x000e620008000800 */
[----:B0-----:R-:W-:-:S05]  /*0050*/  IMAD R9, R9, UR4, R0 ;  /* 0x0000000409097c24 */ /* 0x001fca000f8e0200 */
[----:B------:R-:W-:-:S04]  /*0060*/  I2FP.F32.U32 R0, R9 ;  /* 0x0000000900007245 */ /* 0x000fc80000201000 */
[----:B-1----:R-:W-:-:S13]  /*0070*/  FSETP.GEU.AND P0, PT, R0, UR5, PT ;  /* 0x0000000500007c0b */ /* 0x002fda000bf0e000 */
[----:B------:R-:W-:Y:S05]  /*0080*/  @P0 EXIT ;  /* 0x000000000000094d */ /* 0x000fea0003800000 */
[----:B------:R-:W0:Y:S01]  /*0090*/  LDC.64 R2, c[0x0][0x380] ;  /* 0x0000e000ff027b82 */ /* 0x000e220000000a00 */
[----:B------:R-:W1:Y:S07]  /*00a0*/  LDCU.64 UR4, c[0x0][0x358] ;  /* 0x00006b00ff0477ac */ /* 0x000e6e0008000a00 */
[----:B------:R-:W2:Y:S08]  /*00b0*/  LDC.64 R4, c[0x0][0x388] ;  /* 0x0000e200ff047b82 */ /* 0x000eb00000000a00 */
[----:B------:R-:W3:Y:S01]  /*00c0*/  LDC.64 R6, c[0x0][0x390] ;  /* 0x0000e400ff067b82 */ /* 0x000ee20000000a00 */
[----:B0-----:R-:W-:-:S06]  /*00d0*/  IMAD.WIDE.U32 R2, R9, 0x4, R2 ;  /* 0x0000000409027825 */ /* 0x001fcc00078e0002 */
[----:B-1----:R-:W4:Y:S01]  /*00e0*/  LDG.E R2, desc[UR4][R2.64] ;  /* 0x0000000402027981 */ /* 0x002f22000c1e1900 */
[----:B--2---:R-:W-:-:S06]  /*00f0*/  IMAD.WIDE.U32 R4, R9, 0x4, R4 ;  /* 0x0000000409047825 */ /* 0x004fcc00078e0004 */
[----:B------:R-:W4:Y:S01]  /*0100*/  LDG.E R5, desc[UR4][R4.64] ;  /* 0x0000000404057981 */ /* 0x000f22000c1e1900 */
[----:B---3--:R-:W-:-:S04]  /*0110*/  IMAD.WIDE.U32 R6, R9, 0x4, R6 ;  /* 0x0000000409067825 */ /* 0x008fc800078e0006 */
[----:B----4-:R-:W-:-:S05]  /*0120*/  FADD R9, R2, R5 ;  /* 0x0000000502097221 */ /* 0x010fca0000000000 */
[----:B------:R-:W-:Y:S01]  /*0130*/  STG.E desc[UR4][R6.64], R9 ;  /* 0x0000000906007986 */ /* 0x000fe2000c101904 */
[----:B------:R-:W-:Y:S05]  /*0140*/  EXIT ;  /* 0x000000000000794d */ /* 0x000fea0003800000 */
.L_x_0:
[----:B------:R-:W-:-:S00]  /*0150*/  BRA `(.L_x_0) ;  /* 0xfffffffc00fc7947 */ /* 0x000fc0000383ffff */
[----:B------:R-:W-:-:S00]  /*0160*/  NOP ;  /* 0x0000000000007918 */ /* 0x000fc00000000000 */
        /* <DEDUP_REMOVED lines=9> */
.L_x_1:


//--------------------- .nv.shared.reserved.0     --------------------------
	.section	.nv.shared.reserved.0,"aw",@nobits
	.weak		__nv_reservedSMEM_offset_0_alias
	.size		__nv_reservedSMEM_offset_0_alias, 0, 64
	.other		__nv_reservedSMEM_offset_0_alias,@"STO_CUDA_RESERVED_SHARED STV_DEFAULT"
__nv_reservedSMEM_offset_0_alias:
	.zero		0
	.zero		64


//--------------------- .nv.constant0._Z13vecAdd_kernelPfS_S_f --------------------------
	.section	.nv.constant0._Z13vecAdd_kernelPfS_S_f,"a",@progbits
	.sectionflags	@""
	.align	4
.nv.constant0._Z13vecAdd_kernelPfS_S_f:
	.zero		924


//--------------------- SYMBOLS --------------------------

	.type		.nv.reservedSmem.offset0,@object
	.size		.nv.reservedSmem.offset0,0x4
